//
// Generated by NVIDIA NVVM Compiler
//
// Compiler Build ID: CL-36424714
// Cuda compilation tools, release 13.0, V13.0.88
// Based on NVVM 20.0.0
//

.version 9.0
.target sm_100
.address_size 64

	// .globl	_Z6kernelPiS_S_

.visible .entry _Z6kernelPiS_S_(
	.param .u64 .ptr .align 1 _Z6kernelPiS_S__param_0,
	.param .u64 .ptr .align 1 _Z6kernelPiS_S__param_1,
	.param .u64 .ptr .align 1 _Z6kernelPiS_S__param_2
)
{
	.reg .b32 	%r<2>;
	.reg .b64 	%rd<11>;

	ld.param.u64 	%rd1, [_Z6kernelPiS_S__param_0];
	ld.param.u64 	%rd2, [_Z6kernelPiS_S__param_1];
	ld.param.u64 	%rd3, [_Z6kernelPiS_S__param_2];
	cvta.to.global.u64 	%rd4, %rd3;
	cvta.to.global.u64 	%rd5, %rd2;
	cvta.to.global.u64 	%rd6, %rd1;
	mov.u32 	%r1, %tid.x;
	mul.wide.u32 	%rd7, %r1, 4;
	add.s64 	%rd8, %rd6, %rd7;
	st.global.u32 	[%rd8], %r1;
	add.s64 	%rd9, %rd5, %rd7;
	st.global.u32 	[%rd9], %r1;
	add.s64 	%rd10, %rd4, %rd7;
	st.global.u32 	[%rd10], %r1;
	ret;

}


// ===== COMPILED SASS (sm_100) =====

	.target	sm_100

	.elftype	@"ET_EXEC"


//--------------------- .note.nv.tkinfo           --------------------------
	.section	.note.nv.tkinfo,"",@"SHT_NOTE"
	.sectionflags	@"SHF_NOTE_NV_TKINFO"
	.tkinfo
        /*0018*/ 	.word	0x00000002
        /*0030*/ 	.string	""
        /*0030*/ 	.string	"ptxas"
        /*0030*/ 	.string	"Cuda compilation tools, release 13.0, V13.0.88"
        /*0030*/ 	.string	"Build cuda_13.0.r13.0/compiler.36424714_0"
        /*0030*/ 	.string	"-arch sm_100 -m 64 "



//--------------------- .note.nv.cuinfo           --------------------------
	.section	.note.nv.cuinfo,"",@"SHT_NOTE"
	.sectionflags	@"SHF_NOTE_NV_CUINFO"
        /*0018*/ 	.short	0x0002
        /*001a*/ 	.short	0x0064
        /*001c*/ 	.short	0x0082
	.zero		2


//--------------------- .nv.info                  --------------------------
	.section	.nv.info,"",@"SHT_CUDA_INFO"
	.align	4


	//----- nvinfo : EIATTR_REGCOUNT
	.align		4
        /*0000*/ 	.byte	0x04, 0x2f
        /*0002*/ 	.short	(.L_1 - .L_0)
	.align		4
.L_0:
        /*0004*/ 	.word	index@(_Z6kernelPiS_S_)
        /*0008*/ 	.word	0x0000000c


	//----- nvinfo : EIATTR_FRAME_SIZE
	.align		4
.L_1:
        /*000c*/ 	.byte	0x04, 0x11
        /*000e*/ 	.short	(.L_3 - .L_2)
	.align		4
.L_2:
        /*0010*/ 	.word	index@(_Z6kernelPiS_S_)
        /*0014*/ 	.word	0x00000000


	//----- nvinfo : EIATTR_MIN_STACK_SIZE
	.align		4
.L_3:
        /*0018*/ 	.byte	0x04, 0x12
        /*001a*/ 	.short	(.L_5 - .L_4)
	.align		4
.L_4:
        /*001c*/ 	.word	index@(_Z6kernelPiS_S_)
        /*0020*/ 	.word	0x00000000
.L_5:


//--------------------- .nv.compat                --------------------------
	.section	.nv.compat,"",@"SHT_CUDA_COMPAT_INFO"
	.align	4
        /*0000*/ 	.byte	0x02, 0x09, 0x00, 0x00, 0x02, 0x02, 0x01, 0x00, 0x02, 0x05, 0x05, 0x00, 0x03, 0x07, 0x01, 0x01
        /*0010*/ 	.byte	0x02, 0x03, 0x00, 0x00, 0x02, 0x06, 0x01, 0x00, 0x04, 0x0b, 0x08, 0x00, 0x09, 0x00, 0x00, 0x00
        /*0020*/ 	.byte	0x00, 0x00, 0x00, 0x00


//--------------------- .nv.info._Z6kernelPiS_S_  --------------------------
	.section	.nv.info._Z6kernelPiS_S_,"",@"SHT_CUDA_INFO"
	.sectionflags	@""
	.align	4


	//----- nvinfo : EIATTR_CUDA_API_VERSION
	.align		4
        /*0000*/ 	.byte	0x04, 0x37
        /*0002*/ 	.short	(.L_7 - .L_6)
.L_6:
        /*0004*/ 	.word	0x00000082


	//----- nvinfo : EIATTR_KPARAM_INFO
	.align		4
.L_7:
        /*0008*/ 	.byte	0x04, 0x17
        /*000a*/ 	.short	(.L_9 - .L_8)
.L_8:
        /*000c*/ 	.word	0x00000000
        /*0010*/ 	.short	0x0002
        /*0012*/ 	.short	0x0010
        /*0014*/ 	.byte	0x00, 0xf5, 0x21, 0x00


	//----- nvinfo : EIATTR_KPARAM_INFO
	.align		4
.L_9:
        /*0018*/ 	.byte	0x04, 0x17
        /*001a*/ 	.short	(.L_11 - .L_10)
.L_10:
        /*001c*/ 	.word	0x00000000
        /*0020*/ 	.short	0x0001
        /*0022*/ 	.short	0x0008
        /*0024*/ 	.byte	0x00, 0xf5, 0x21, 0x00


	//----- nvinfo : EIATTR_KPARAM_INFO
	.align		4
.L_11:
        /*0028*/ 	.byte	0x04, 0x17
        /*002a*/ 	.short	(.L_13 - .L_12)
.L_12:
        /*002c*/ 	.word	0x00000000
        /*0030*/ 	.short	0x0000
        /*0032*/ 	.short	0x0000
        /*0034*/ 	.byte	0x00, 0xf5, 0x21, 0x00


	//----- nvinfo : EIATTR_SPARSE_MMA_MASK
	.align		4
.L_13:
        /*0038*/ 	.byte	0x03, 0x50
        /*003a*/ 	.short	0x0000


	//----- nvinfo : EIATTR_MAXREG_COUNT
	.align		4
        /*003c*/ 	.byte	0x03, 0x1b
        /*003e*/ 	.short	0x00ff


	//----- nvinfo : EIATTR_MERCURY_ISA_VERSION
	.align		4
        /*0040*/ 	.byte	0x03, 0x5f
        /*0042*/ 	.short	0x0101


	//----- nvinfo : EIATTR_VRC_CTA_INIT_COUNT
	.align		4
        /*0044*/ 	.byte	0x02, 0x4a
	.zero		1
	.zero		1


	//----- nvinfo : EIATTR_EXIT_INSTR_OFFSETS
	.align		4
        /*0048*/ 	.byte	0x04, 0x1c
        /*004a*/ 	.short	(.L_15 - .L_14)


	//   ....[0]....
.L_14:
        /*004c*/ 	.word	0x000000c0


	//----- nvinfo : EIATTR_CBANK_PARAM_SIZE
	.align		4
.L_15:
        /*0050*/ 	.byte	0x03, 0x19
        /*0052*/ 	.short	0x0018


	//----- nvinfo : EIATTR_PARAM_CBANK
	.align		4
        /*0054*/ 	.byte	0x04, 0x0a
        /*0056*/ 	.short	(.L_17 - .L_16)
	.align		4
.L_16:
        /*0058*/ 	.word	index@(.nv.constant0._Z6kernelPiS_S_)
        /*005c*/ 	.short	0x0380
        /*005e*/ 	.short	0x0018


	//----- nvinfo : EIATTR_SW_WAR
	.align		4
.L_17:
        /*0060*/ 	.byte	0x04, 0x36
        /*0062*/ 	.short	(.L_19 - .L_18)
.L_18:
        /*0064*/ 	.word	0x00000008
.L_19:


//--------------------- .nv.callgraph             --------------------------
	.section	.nv.callgraph,"",@"SHT_CUDA_CALLGRAPH"
	.align	4
	.sectionentsize	8
	.align		4
        /*0000*/ 	.word	0x00000000
	.align		4
        /*0004*/ 	.word	0xffffffff
	.align		4
        /*0008*/ 	.word	0x00000000
	.align		4
        /*000c*/ 	.word	0xfffffffe
	.align		4
        /*0010*/ 	.word	0x00000000
	.align		4
        /*0014*/ 	.word	0xfffffffd
	.align		4
        /*0018*/ 	.word	0x00000000
	.align		4
        /*001c*/ 	.word	0xfffffffc


//--------------------- .text._Z6kernelPiS_S_     --------------------------
	.section	.text._Z6kernelPiS_S_,"ax",@progbits
	.align	128
        .global         _Z6kernelPiS_S_
        .type           _Z6kernelPiS_S_,@function
        .size           _Z6kernelPiS_S_,(.L_x_1 - _Z6kernelPiS_S_)
        .other          _Z6kernelPiS_S_,@"STO_CUDA_ENTRY STV_DEFAULT"
_Z6kernelPiS_S_:
.text._Z6kernelPiS_S_:
[----:B------:R-:W-:Y:S01]  /*0000*/  LDC R1, c[0x0][0x37c] ;  /* 0x0000df00ff017b82 */ /* 0x000fe20000000800 */
[----:B------:R-:W0:Y:S07]  /*0010*/  S2R R9, SR_TID.X ;  /* 0x0000000000097919 */ /* 0x000e2e0000002100 */
[----:B------:R-:W0:Y:S01]  /*0020*/  LDC.64 R2, c[0x0][0x380] ;  /* 0x0000e000ff027b82 */ /* 0x000e220000000a00 */
[----:B------:R-:W1:Y:S07]  /*0030*/  LDCU.64 UR4, c[0x0][0x358] ;  /* 0x00006b00ff0477ac */ /* 0x000e6e0008000a00 */
[----:B------:R-:W2:Y:S08]  /*0040*/  LDC.64 R4, c[0x0][0x388] ;  /* 0x0000e200ff047b82 */ /* 0x000eb00000000a00 */
[----:B------:R-:W3:Y:S01]  /*0050*/  LDC.64 R6, c[0x0][0x390] ;  /* 0x0000e400ff067b82 */ /* 0x000ee20000000a00 */
[----:B0-----:R-:W-:-:S04]  /*0060*/  IMAD.WIDE.U32 R2, R9, 0x4, R2 ;  /* 0x0000000409027825 */ /* 0x001fc800078e0002 */
[C---:B--2---:R-:W-:Y:S01]  /*0070*/  IMAD.WIDE.U32 R4, R9.reuse, 0x4, R4 ;  /* 0x0000000409047825 */ /* 0x044fe200078e0004 */
[----:B-1----:R-:W-:Y:S03]  /*0080*/  STG.E desc[UR4][R2.64], R9 ;  /* 0x0000000902007986 */ /* 0x002fe6000c101904 */
[----:B---3--:R-:W-:Y:S01]  /*0090*/  IMAD.WIDE.U32 R6, R9, 0x4, R6 ;  /* 0x0000000409067825 */ /* 0x008fe200078e0006 */
[----:B------:R-:W-:Y:S04]  /*00a0*/  STG.E desc[UR4][R4.64], R9 ;  /* 0x0000000904007986 */ /* 0x000fe8000c101904 */
[----:B------:R-:W-:Y:S01]  /*00b0*/  STG.E desc[UR4][R6.64], R9 ;  /* 0x0000000906007986 */ /* 0x000fe2000c101904 */
[----:B------:R-:W-:Y:S05]  /*00c0*/  EXIT ;  /* 0x000000000000794d */ /* 0x000fea0003800000 */
.L_x_0:
[----:B------:R-:W-:-:S00]  /*00d0*/  BRA `(.L_x_0) ;  /* 0xfffffffc00fc7947 */ /* 0x000fc0000383ffff */
[----:B------:R-:W-:-:S00]  /*00e0*/  NOP ;  /* 0x0000000000007918 */ /* 0x000fc00000000000 */
        /* <DEDUP_REMOVED lines=9> */
.L_x_1:


//--------------------- .nv.shared.reserved.0     --------------------------
	.section	.nv.shared.reserved.0,"aw",@nobits
	.weak		__nv_reservedSMEM_offset_0_alias
	.size		__nv_reservedSMEM_offset_0_alias, 0, 64
	.other		__nv_reservedSMEM_offset_0_alias,@"STO_CUDA_RESERVED_SHARED STV_DEFAULT"
__nv_reservedSMEM_offset_0_alias:
	.zero		0
	.zero		64


//--------------------- .nv.constant0._Z6kernelPiS_S_ --------------------------
	.section	.nv.constant0._Z6kernelPiS_S_,"a",@progbits
	.sectionflags	@""
	.align	4
.nv.constant0._Z6kernelPiS_S_:
	.zero		920


//--------------------- SYMBOLS --------------------------

	.type		.nv.reservedSmem.offset0,@object
	.size		.nv.reservedSmem.offset0,0x4
